//
// Generated by NVIDIA NVVM Compiler
//
// Compiler Build ID: CL-36424714
// Cuda compilation tools, release 13.0, V13.0.88
// Based on NVVM 20.0.0
//

.version 9.0
.target sm_100
.address_size 64

	// .globl	_Z15sgemm_coalescediiifPKfS0_fPf

.visible .entry _Z15sgemm_coalescediiifPKfS0_fPf(
	.param .u32 _Z15sgemm_coalescediiifPKfS0_fPf_param_0,
	.param .u32 _Z15sgemm_coalescediiifPKfS0_fPf_param_1,
	.param .u32 _Z15sgemm_coalescediiifPKfS0_fPf_param_2,
	.param .f32 _Z15sgemm_coalescediiifPKfS0_fPf_param_3,
	.param .u64 .ptr .align 1 _Z15sgemm_coalescediiifPKfS0_fPf_param_4,
	.param .u64 .ptr .align 1 _Z15sgemm_coalescediiifPKfS0_fPf_param_5,
	.param .f32 _Z15sgemm_coalescediiifPKfS0_fPf_param_6,
	.param .u64 .ptr .align 1 _Z15sgemm_coalescediiifPKfS0_fPf_param_7
)
{
	.reg .pred 	%p<13>;
	.reg .b32 	%r<47>;
	.reg .b32 	%f<73>;
	.reg .b64 	%rd<40>;

	ld.param.u32 	%r22, [_Z15sgemm_coalescediiifPKfS0_fPf_param_0];
	ld.param.u32 	%r23, [_Z15sgemm_coalescediiifPKfS0_fPf_param_1];
	ld.param.u32 	%r21, [_Z15sgemm_coalescediiifPKfS0_fPf_param_2];
	ld.param.f32 	%f13, [_Z15sgemm_coalescediiifPKfS0_fPf_param_3];
	ld.param.u64 	%rd5, [_Z15sgemm_coalescediiifPKfS0_fPf_param_4];
	ld.param.u64 	%rd6, [_Z15sgemm_coalescediiifPKfS0_fPf_param_5];
	ld.param.f32 	%f14, [_Z15sgemm_coalescediiifPKfS0_fPf_param_6];
	ld.param.u64 	%rd4, [_Z15sgemm_coalescediiifPKfS0_fPf_param_7];
	cvta.to.global.u64 	%rd1, %rd6;
	cvta.to.global.u64 	%rd2, %rd5;
	mov.u32 	%r24, %ctaid.x;
	shl.b32 	%r25, %r24, 5;
	mov.u32 	%r26, %tid.x;
	shr.u32 	%r27, %r26, 5;
	or.b32  	%r1, %r25, %r27;
	mov.u32 	%r28, %ctaid.y;
	shl.b32 	%r29, %r28, 5;
	and.b32  	%r30, %r26, 31;
	or.b32  	%r31, %r29, %r30;
	setp.ge.s32 	%p1, %r1, %r22;
	setp.ge.s32 	%p2, %r31, %r23;
	or.pred  	%p3, %p1, %p2;
	@%p3 bra 	$L__BB0_14;
	setp.lt.s32 	%p4, %r21, 1;
	mov.f32 	%f72, 0f00000000;
	@%p4 bra 	$L__BB0_13;
	mul.lo.s32 	%r3, %r21, %r1;
	and.b32  	%r4, %r21, 7;
	setp.lt.u32 	%p5, %r21, 8;
	mov.f32 	%f72, 0f00000000;
	mov.b32 	%r45, 0;
	@%p5 bra 	$L__BB0_5;
	and.b32  	%r45, %r21, 2147483640;
	neg.s32 	%r43, %r45;
	shl.b32 	%r7, %r23, 3;
	add.s64 	%rd3, %rd2, 16;
	mov.f32 	%f72, 0f00000000;
	mul.wide.s32 	%rd11, %r23, 4;
	mov.u32 	%r41, %r3;
	mov.u32 	%r42, %r31;
$L__BB0_4:
	.pragma "nounroll";
	mul.wide.s32 	%rd7, %r41, 4;
	add.s64 	%rd8, %rd3, %rd7;
	ld.global.f32 	%f19, [%rd8+-16];
	mul.wide.s32 	%rd9, %r42, 4;
	add.s64 	%rd10, %rd1, %rd9;
	ld.global.f32 	%f20, [%rd10];
	fma.rn.f32 	%f21, %f19, %f20, %f72;
	ld.global.f32 	%f22, [%rd8+-12];
	add.s64 	%rd12, %rd10, %rd11;
	ld.global.f32 	%f23, [%rd12];
	fma.rn.f32 	%f24, %f22, %f23, %f21;
	ld.global.f32 	%f25, [%rd8+-8];
	add.s64 	%rd13, %rd12, %rd11;
	ld.global.f32 	%f26, [%rd13];
	fma.rn.f32 	%f27, %f25, %f26, %f24;
	ld.global.f32 	%f28, [%rd8+-4];
	add.s64 	%rd14, %rd13, %rd11;
	ld.global.f32 	%f29, [%rd14];
	fma.rn.f32 	%f30, %f28, %f29, %f27;
	ld.global.f32 	%f31, [%rd8];
	add.s64 	%rd15, %rd14, %rd11;
	ld.global.f32 	%f32, [%rd15];
	fma.rn.f32 	%f33, %f31, %f32, %f30;
	ld.global.f32 	%f34, [%rd8+4];
	add.s64 	%rd16, %rd15, %rd11;
	ld.global.f32 	%f35, [%rd16];
	fma.rn.f32 	%f36, %f34, %f35, %f33;
	ld.global.f32 	%f37, [%rd8+8];
	add.s64 	%rd17, %rd16, %rd11;
	ld.global.f32 	%f38, [%rd17];
	fma.rn.f32 	%f39, %f37, %f38, %f36;
	ld.global.f32 	%f40, [%rd8+12];
	add.s64 	%rd18, %rd17, %rd11;
	ld.global.f32 	%f41, [%rd18];
	fma.rn.f32 	%f72, %f40, %f41, %f39;
	add.s32 	%r43, %r43, 8;
	add.s32 	%r42, %r42, %r7;
	add.s32 	%r41, %r41, 8;
	setp.ne.s32 	%p6, %r43, 0;
	@%p6 bra 	$L__BB0_4;
$L__BB0_5:
	setp.eq.s32 	%p7, %r4, 0;
	@%p7 bra 	$L__BB0_13;
	and.b32  	%r15, %r21, 3;
	setp.lt.u32 	%p8, %r4, 4;
	@%p8 bra 	$L__BB0_8;
	add.s32 	%r33, %r45, %r3;
	mul.wide.s32 	%rd19, %r33, 4;
	add.s64 	%rd20, %rd2, %rd19;
	ld.global.f32 	%f43, [%rd20];
	mad.lo.s32 	%r34, %r45, %r23, %r31;
	mul.wide.s32 	%rd21, %r34, 4;
	add.s64 	%rd22, %rd1, %rd21;
	ld.global.f32 	%f44, [%rd22];
	fma.rn.f32 	%f45, %f43, %f44, %f72;
	ld.global.f32 	%f46, [%rd20+4];
	mul.wide.s32 	%rd23, %r23, 4;
	add.s64 	%rd24, %rd22, %rd23;
	ld.global.f32 	%f47, [%rd24];
	fma.rn.f32 	%f48, %f46, %f47, %f45;
	ld.global.f32 	%f49, [%rd20+8];
	add.s64 	%rd25, %rd24, %rd23;
	ld.global.f32 	%f50, [%rd25];
	fma.rn.f32 	%f51, %f49, %f50, %f48;
	ld.global.f32 	%f52, [%rd20+12];
	add.s64 	%rd26, %rd25, %rd23;
	ld.global.f32 	%f53, [%rd26];
	fma.rn.f32 	%f72, %f52, %f53, %f51;
	add.s32 	%r45, %r45, 4;
$L__BB0_8:
	setp.eq.s32 	%p9, %r15, 0;
	@%p9 bra 	$L__BB0_13;
	setp.eq.s32 	%p10, %r15, 1;
	@%p10 bra 	$L__BB0_11;
	add.s32 	%r35, %r45, %r3;
	mul.wide.s32 	%rd27, %r35, 4;
	add.s64 	%rd28, %rd2, %rd27;
	ld.global.f32 	%f55, [%rd28];
	mad.lo.s32 	%r36, %r45, %r23, %r31;
	mul.wide.s32 	%rd29, %r36, 4;
	add.s64 	%rd30, %rd1, %rd29;
	ld.global.f32 	%f56, [%rd30];
	fma.rn.f32 	%f57, %f55, %f56, %f72;
	ld.global.f32 	%f58, [%rd28+4];
	mul.wide.s32 	%rd31, %r23, 4;
	add.s64 	%rd32, %rd30, %rd31;
	ld.global.f32 	%f59, [%rd32];
	fma.rn.f32 	%f72, %f58, %f59, %f57;
	add.s32 	%r45, %r45, 2;
$L__BB0_11:
	and.b32  	%r37, %r21, 1;
	setp.eq.b32 	%p11, %r37, 1;
	not.pred 	%p12, %p11;
	@%p12 bra 	$L__BB0_13;
	add.s32 	%r38, %r45, %r3;
	mul.wide.s32 	%rd33, %r38, 4;
	add.s64 	%rd34, %rd2, %rd33;
	ld.global.f32 	%f60, [%rd34];
	mad.lo.s32 	%r39, %r45, %r23, %r31;
	mul.wide.s32 	%rd35, %r39, 4;
	add.s64 	%rd36, %rd1, %rd35;
	ld.global.f32 	%f61, [%rd36];
	fma.rn.f32 	%f72, %f60, %f61, %f72;
$L__BB0_13:
	mad.lo.s32 	%r40, %r23, %r1, %r31;
	cvta.to.global.u64 	%rd37, %rd4;
	mul.wide.s32 	%rd38, %r40, 4;
	add.s64 	%rd39, %rd37, %rd38;
	ld.global.f32 	%f62, [%rd39];
	mul.f32 	%f63, %f14, %f62;
	fma.rn.f32 	%f64, %f13, %f72, %f63;
	st.global.f32 	[%rd39], %f64;
$L__BB0_14:
	ret;

}


// ===== COMPILED SASS (sm_100) =====

	.target	sm_100

	.elftype	@"ET_EXEC"


//--------------------- .note.nv.tkinfo           --------------------------
	.section	.note.nv.tkinfo,"",@"SHT_NOTE"
	.sectionflags	@"SHF_NOTE_NV_TKINFO"
	.tkinfo
        /*0018*/ 	.word	0x00000002
        /*0030*/ 	.string	""
        /*0030*/ 	.string	"ptxas"
        /*0030*/ 	.string	"Cuda compilation tools, release 13.0, V13.0.88"
        /*0030*/ 	.string	"Build cuda_13.0.r13.0/compiler.36424714_0"
        /*0030*/ 	.string	"-arch sm_100 -m 64 "



//--------------------- .note.nv.cuinfo           --------------------------
	.section	.note.nv.cuinfo,"",@"SHT_NOTE"
	.sectionflags	@"SHF_NOTE_NV_CUINFO"
        /*0018*/ 	.short	0x0002
        /*001a*/ 	.short	0x0064
        /*001c*/ 	.short	0x0082
	.zero		2


//--------------------- .nv.info                  --------------------------
	.section	.nv.info,"",@"SHT_CUDA_INFO"
	.align	4


	//----- nvinfo : EIATTR_REGCOUNT
	.align		4
        /*0000*/ 	.byte	0x04, 0x2f
        /*0002*/ 	.short	(.L_1 - .L_0)
	.align		4
.L_0:
        /*0004*/ 	.word	index@(_Z15sgemm_coalescediiifPKfS0_fPf)
        /*0008*/ 	.word	0x00000020


	//----- nvinfo : EIATTR_FRAME_SIZE
	.align		4
.L_1:
        /*000c*/ 	.byte	0x04, 0x11
        /*000e*/ 	.short	(.L_3 - .L_2)
	.align		4
.L_2:
        /*0010*/ 	.word	index@(_Z15sgemm_coalescediiifPKfS0_fPf)
        /*0014*/ 	.word	0x00000000


	//----- nvinfo : EIATTR_MIN_STACK_SIZE
	.align		4
.L_3:
        /*0018*/ 	.byte	0x04, 0x12
        /*001a*/ 	.short	(.L_5 - .L_4)
	.align		4
.L_4:
        /*001c*/ 	.word	index@(_Z15sgemm_coalescediiifPKfS0_fPf)
        /*0020*/ 	.word	0x00000000
.L_5:


//--------------------- .nv.compat                --------------------------
	.section	.nv.compat,"",@"SHT_CUDA_COMPAT_INFO"
	.align	4
        /*0000*/ 	.byte	0x02, 0x09, 0x00, 0x00, 0x02, 0x02, 0x01, 0x00, 0x02, 0x05, 0x05, 0x00, 0x03, 0x07, 0x01, 0x01
        /*0010*/ 	.byte	0x02, 0x03, 0x00, 0x00, 0x02, 0x06, 0x01, 0x00, 0x04, 0x0b, 0x08, 0x00, 0x09, 0x00, 0x00, 0x00
        /*0020*/ 	.byte	0x00, 0x00, 0x00, 0x00


//--------------------- .nv.info._Z15sgemm_coalescediiifPKfS0_fPf --------------------------
	.section	.nv.info._Z15sgemm_coalescediiifPKfS0_fPf,"",@"SHT_CUDA_INFO"
	.sectionflags	@""
	.align	4


	//----- nvinfo : EIATTR_CUDA_API_VERSION
	.align		4
        /*0000*/ 	.byte	0x04, 0x37
        /*0002*/ 	.short	(.L_7 - .L_6)
.L_6:
        /*0004*/ 	.word	0x00000082


	//----- nvinfo : EIATTR_KPARAM_INFO
	.align		4
.L_7:
        /*0008*/ 	.byte	0x04, 0x17
        /*000a*/ 	.short	(.L_9 - .L_8)
.L_8:
        /*000c*/ 	.word	0x00000000
        /*0010*/ 	.short	0x0007
        /*0012*/ 	.short	0x0028
        /*0014*/ 	.byte	0x00, 0xf5, 0x21, 0x00


	//----- nvinfo : EIATTR_KPARAM_INFO
	.align		4
.L_9:
        /*0018*/ 	.byte	0x04, 0x17
        /*001a*/ 	.short	(.L_11 - .L_10)
.L_10:
        /*001c*/ 	.word	0x00000000
        /*0020*/ 	.short	0x0006
        /*0022*/ 	.short	0x0020
        /*0024*/ 	.byte	0x00, 0xf0, 0x11, 0x00


	//----- nvinfo : EIATTR_KPARAM_INFO
	.align		4
.L_11:
        /*0028*/ 	.byte	0x04, 0x17
        /*002a*/ 	.short	(.L_13 - .L_12)
.L_12:
        /*002c*/ 	.word	0x00000000
        /*0030*/ 	.short	0x0005
        /*0032*/ 	.short	0x0018
        /*0034*/ 	.byte	0x00, 0xf5, 0x21, 0x00


	//----- nvinfo : EIATTR_KPARAM_INFO
	.align		4
.L_13:
        /*0038*/ 	.byte	0x04, 0x17
        /*003a*/ 	.short	(.L_15 - .L_14)
.L_14:
        /*003c*/ 	.word	0x00000000
        /*0040*/ 	.short	0x0004
        /*0042*/ 	.short	0x0010
        /*0044*/ 	.byte	0x00, 0xf5, 0x21, 0x00


	//----- nvinfo : EIATTR_KPARAM_INFO
	.align		4
.L_15:
        /*0048*/ 	.byte	0x04, 0x17
        /*004a*/ 	.short	(.L_17 - .L_16)
.L_16:
        /*004c*/ 	.word	0x00000000
        /*0050*/ 	.short	0x0003
        /*0052*/ 	.short	0x000c
        /*0054*/ 	.byte	0x00, 0xf0, 0x11, 0x00


	//----- nvinfo : EIATTR_KPARAM_INFO
	.align		4
.L_17:
        /*0058*/ 	.byte	0x04, 0x17
        /*005a*/ 	.short	(.L_19 - .L_18)
.L_18:
        /*005c*/ 	.word	0x00000000
        /*0060*/ 	.short	0x0002
        /*0062*/ 	.short	0x0008
        /*0064*/ 	.byte	0x00, 0xf0, 0x11, 0x00


	//----- nvinfo : EIATTR_KPARAM_INFO
	.align		4
.L_19:
        /*0068*/ 	.byte	0x04, 0x17
        /*006a*/ 	.short	(.L_21 - .L_20)
.L_20:
        /*006c*/ 	.word	0x00000000
        /*0070*/ 	.short	0x0001
        /*0072*/ 	.short	0x0004
        /*0074*/ 	.byte	0x00, 0xf0, 0x11, 0x00


	//----- nvinfo : EIATTR_KPARAM_INFO
	.align		4
.L_21:
        /*0078*/ 	.byte	0x04, 0x17
        /*007a*/ 	.short	(.L_23 - .L_22)
.L_22:
        /*007c*/ 	.word	0x00000000
        /*0080*/ 	.short	0x0000
        /*0082*/ 	.short	0x0000
        /*0084*/ 	.byte	0x00, 0xf0, 0x11, 0x00


	//----- nvinfo : EIATTR_SPARSE_MMA_MASK
	.align		4
.L_23:
        /*0088*/ 	.byte	0x03, 0x50
        /*008a*/ 	.short	0x0000


	//----- nvinfo : EIATTR_MAXREG_COUNT
	.align		4
        /*008c*/ 	.byte	0x03, 0x1b
        /*008e*/ 	.short	0x00ff


	//----- nvinfo : EIATTR_MERCURY_ISA_VERSION
	.align		4
        /*0090*/ 	.byte	0x03, 0x5f
        /*0092*/ 	.short	0x0101


	//----- nvinfo : EIATTR_VRC_CTA_INIT_COUNT
	.align		4
        /*0094*/ 	.byte	0x02, 0x4a
	.zero		1
	.zero		1


	//----- nvinfo : EIATTR_EXIT_INSTR_OFFSETS
	.align		4
        /*0098*/ 	.byte	0x04, 0x1c
        /*009a*/ 	.short	(.L_25 - .L_24)


	//   ....[0]....
.L_24:
        /*009c*/ 	.word	0x000000c0


	//   ....[1]....
        /*00a0*/ 	.word	0x00000890


	//----- nvinfo : EIATTR_CBANK_PARAM_SIZE
	.align		4
.L_25:
        /*00a4*/ 	.byte	0x03, 0x19
        /*00a6*/ 	.short	0x0030


	//----- nvinfo : EIATTR_PARAM_CBANK
	.align		4
        /*00a8*/ 	.byte	0x04, 0x0a
        /*00aa*/ 	.short	(.L_27 - .L_26)
	.align		4
.L_26:
        /*00ac*/ 	.word	index@(.nv.constant0._Z15sgemm_coalescediiifPKfS0_fPf)
        /*00b0*/ 	.short	0x0380
        /*00b2*/ 	.short	0x0030


	//----- nvinfo : EIATTR_SW_WAR
	.align		4
.L_27:
        /*00b4*/ 	.byte	0x04, 0x36
        /*00b6*/ 	.short	(.L_29 - .L_28)
.L_28:
        /*00b8*/ 	.word	0x00000008
.L_29:


//--------------------- .nv.callgraph             --------------------------
	.section	.nv.callgraph,"",@"SHT_CUDA_CALLGRAPH"
	.align	4
	.sectionentsize	8
	.align		4
        /*0000*/ 	.word	0x00000000
	.align		4
        /*0004*/ 	.word	0xffffffff
	.align		4
        /*0008*/ 	.word	0x00000000
	.align		4
        /*000c*/ 	.word	0xfffffffe
	.align		4
        /*0010*/ 	.word	0x00000000
	.align		4
        /*0014*/ 	.word	0xfffffffd
	.align		4
        /*0018*/ 	.word	0x00000000
	.align		4
        /*001c*/ 	.word	0xfffffffc


//--------------------- .text._Z15sgemm_coalescediiifPKfS0_fPf --------------------------
	.section	.text._Z15sgemm_coalescediiifPKfS0_fPf,"ax",@progbits
	.align	128
        .global         _Z15sgemm_coalescediiifPKfS0_fPf
        .type           _Z15sgemm_coalescediiifPKfS0_fPf,@function
        .size           _Z15sgemm_coalescediiifPKfS0_fPf,(.L_x_5 - _Z15sgemm_coalescediiifPKfS0_fPf)
        .other          _Z15sgemm_coalescediiifPKfS0_fPf,@"STO_CUDA_ENTRY STV_DEFAULT"
_Z15sgemm_coalescediiifPKfS0_fPf:
.text._Z15sgemm_coalescediiifPKfS0_fPf:
[----:B------:R-:W-:Y:S01]  /*0000*/  LDC R1, c[0x0][0x37c] ;  /* 0x0000df00ff017b82 */ /* 0x000fe20000000800 */
[----:B------:R-:W0:Y:S07]  /*0010*/  S2R R0, SR_TID.X ;  /* 0x0000000000007919 */ /* 0x000e2e0000002100 */
[----:B------:R-:W1:Y:S01]  /*0020*/  S2UR UR4, SR_CTAID.X ;  /* 0x00000000000479c3 */ /* 0x000e620000002500 */
[----:B------:R-:W2:Y:S07]  /*0030*/  S2R R5, SR_CTAID.Y ;  /* 0x0000000000057919 */ /* 0x000eae0000002600 */
[----:B------:R-:W3:Y:S01]  /*0040*/  LDC.64 R2, c[0x0][0x380] ;  /* 0x0000e000ff027b82 */ /* 0x000ee20000000a00 */
[----:B-1----:R-:W-:Y:S01]  /*0050*/  USHF.L.U32 UR4, UR4, 0x5, URZ ;  /* 0x0000000504047899 */ /* 0x002fe200080006ff */
[----:B0-----:R-:W-:-:S02]  /*0060*/  LOP3.LUT R16, R0, 0x1f, RZ, 0xc0, !PT ;  /* 0x0000001f00107812 */ /* 0x001fc400078ec0ff */
[----:B------:R-:W-:Y:S02]  /*0070*/  SHF.R.U32.HI R0, RZ, 0x5, R0 ;  /* 0x00000005ff007819 */ /* 0x000fe40000011600 */
[----:B--2---:R-:W-:Y:S02]  /*0080*/  LEA R16, R5, R16, 0x5 ;  /* 0x0000001005107211 */ /* 0x004fe400078e28ff */
[----:B------:R-:W-:Y:S02]  /*0090*/  LOP3.LUT R0, R0, UR4, RZ, 0xfc, !PT ;  /* 0x0000000400007c12 */ /* 0x000fe4000f8efcff */
[----:B---3--:R-:W-:-:S04]  /*00a0*/  ISETP.GE.AND P0, PT, R16, R3, PT ;  /* 0x000000031000720c */ /* 0x008fc80003f06270 */
[----:B------:R-:W-:-:S13]  /*00b0*/  ISETP.GE.OR P0, PT, R0, R2, P0 ;  /* 0x000000020000720c */ /* 0x000fda0000706670 */
[----:B------:R-:W-:Y:S05]  /*00c0*/  @P0 EXIT ;  /* 0x000000000000094d */ /* 0x000fea0003800000 */
[----:B------:R-:W0:Y:S01]  /*00d0*/  LDC R17, c[0x0][0x388] ;  /* 0x0000e200ff117b82 */ /* 0x000e220000000800 */
[----:B------:R-:W1:Y:S01]  /*00e0*/  LDCU.64 UR6, c[0x0][0x358] ;  /* 0x00006b00ff0677ac */ /* 0x000e620008000a00 */
[----:B------:R-:W-:Y:S01]  /*00f0*/  HFMA2 R26, -RZ, RZ, 0, 0 ;  /* 0x00000000ff1a7431 */ /* 0x000fe200000001ff */
[----:B0-----:R-:W-:-:S13]  /*0100*/  ISETP.GE.AND P0, PT, R17, 0x1, PT ;  /* 0x000000011100780c */ /* 0x001fda0003f06270 */
[----:B-1----:R-:W-:Y:S05]  /*0110*/  @!P0 BRA `(.L_x_0) ;  /* 0x0000000400b88947 */ /* 0x002fea0003800000 */
[C---:B------:R-:W-:Y:S01]  /*0120*/  ISETP.GE.U32.AND P1, PT, R17.reuse, 0x8, PT ;  /* 0x000000081100780c */ /* 0x040fe20003f26070 */
[----:B------:R-:W-:Y:S01]  /*0130*/  IMAD R18, R0, R17, RZ ;  /* 0x0000001100127224 */ /* 0x000fe200078e02ff */
[----:B------:R-:W-:Y:S02]  /*0140*/  LOP3.LUT R25, R17, 0x7, RZ, 0xc0, !PT ;  /* 0x0000000711197812 */ /* 0x000fe400078ec0ff */
[----:B------:R-:W-:Y:S02]  /*0150*/  MOV R26, RZ ;  /* 0x000000ff001a7202 */ /* 0x000fe40000000f00 */
[----:B------:R-:W-:Y:S02]  /*0160*/  ISETP.NE.AND P0, PT, R25, RZ, PT ;  /* 0x000000ff1900720c */ /* 0x000fe40003f05270 */
[----:B------:R-:W-:-:S05]  /*0170*/  MOV R19, RZ ;  /* 0x000000ff00137202 */ /* 0x000fca0000000f00 */
[----:B------:R-:W-:Y:S06]  /*0180*/  @!P1 BRA `(.L_x_1) ;  /* 0x0000000000c49947 */ /* 0x000fec0003800000 */
[----:B------:R-:W0:Y:S01]  /*0190*/  LDCU.64 UR4, c[0x0][0x390] ;  /* 0x00007200ff0477ac */ /* 0x000e220008000a00 */
[----:B------:R-:W-:Y:S02]  /*01a0*/  LOP3.LUT R19, R17, 0x7ffffff8, RZ, 0xc0, !PT ;  /* 0x7ffffff811137812 */ /* 0x000fe400078ec0ff */
[----:B------:R-:W-:Y:S02]  /*01b0*/  MOV R26, RZ ;  /* 0x000000ff001a7202 */ /* 0x000fe40000000f00 */
[----:B------:R-:W-:Y:S02]  /*01c0*/  MOV R2, R18 ;  /* 0x0000001200027202 */ /* 0x000fe40000000f00 */
[----:B------:R-:W-:Y:S02]  /*01d0*/  MOV R22, R16 ;  /* 0x0000001000167202 */ /* 0x000fe40000000f00 */
[----:B------:R-:W-:Y:S01]  /*01e0*/  IADD3 R20, PT, PT, -R19, RZ, RZ ;  /* 0x000000ff13147210 */ /* 0x000fe20007ffe1ff */
[----:B0-----:R-:W-:-:S04]  /*01f0*/  UIADD3 UR4, UP0, UPT, UR4, 0x10, URZ ;  /* 0x0000001004047890 */ /* 0x001fc8000ff1e0ff */
[----:B------:R-:W-:-:S12]  /*0200*/  UIADD3.X UR5, UPT, UPT, URZ, UR5, URZ, UP0, !UPT ;  /* 0x00000005ff057290 */ /* 0x000fd800087fe4ff */
.L_x_2:
[----:B------:R-:W0:Y:S01]  /*0210*/  LDC.64 R14, c[0x0][0x398] ;  /* 0x0000e600ff0e7b82 */ /* 0x000e220000000a00 */
[----:B------:R-:W-:Y:S02]  /*0220*/  MOV R4, UR4 ;  /* 0x0000000400047c02 */ /* 0x000fe40008000f00 */
[----:B------:R-:W-:-:S03]  /*0230*/  MOV R5, UR5 ;  /* 0x0000000500057c02 */ /* 0x000fc60008000f00 */
[----:B------:R-:W-:-:S05]  /*0240*/  IMAD.WIDE R4, R2, 0x4, R4 ;  /* 0x0000000402047825 */ /* 0x000fca00078e0204 */
[----:B------:R-:W2:Y:S04]  /*0250*/  LDG.E R21, desc[UR6][R4.64+-0x10] ;  /* 0xfffff00604157981 */ /* 0x000ea8000c1e1900 */
[----:B------:R-:W3:Y:S04]  /*0260*/  LDG.E R23, desc[UR6][R4.64+-0xc] ;  /* 0xfffff40604177981 */ /* 0x000ee8000c1e1900 */
[----:B------:R-:W4:Y:S01]  /*0270*/  LDG.E R29, desc[UR6][R4.64+-0x8] ;  /* 0xfffff806041d7981 */ /* 0x000f22000c1e1900 */
[----:B0-----:R-:W-:-:S05]  /*0280*/  IMAD.WIDE R14, R22, 0x4, R14 ;  /* 0x00000004160e7825 */ /* 0x001fca00078e020e */
[----:B------:R0:W2:Y:S01]  /*0290*/  LDG.E R24, desc[UR6][R14.64] ;  /* 0x000000060e187981 */ /* 0x0000a2000c1e1900 */
[----:B------:R-:W-:-:S04]  /*02a0*/  IMAD.WIDE R12, R3, 0x4, R14 ;  /* 0x00000004030c7825 */ /* 0x000fc800078e020e */
[C---:B------:R-:W-:Y:S02]  /*02b0*/  IMAD.WIDE R6, R3.reuse, 0x4, R12 ;  /* 0x0000000403067825 */ /* 0x040fe400078e020c */
[----:B------:R-:W3:Y:S02]  /*02c0*/  LDG.E R12, desc[UR6][R12.64] ;  /* 0x000000060c0c7981 */ /* 0x000ee4000c1e1900 */
[C---:B------:R-:W-:Y:S02]  /*02d0*/  IMAD.WIDE R8, R3.reuse, 0x4, R6 ;  /* 0x0000000403087825 */ /* 0x040fe400078e0206 */
[----:B------:R1:W4:Y:S02]  /*02e0*/  LDG.E R28, desc[UR6][R6.64] ;  /* 0x00000006061c7981 */ /* 0x000324000c1e1900 */
[C---:B------:R-:W-:Y:S02]  /*02f0*/  IMAD.WIDE R10, R3.reuse, 0x4, R8 ;  /* 0x00000004030a7825 */ /* 0x040fe400078e0208 */
[----:B------:R-:W5:Y:S02]  /*0300*/  LDG.E R8, desc[UR6][R8.64] ;  /* 0x0000000608087981 */ /* 0x000f64000c1e1900 */
[----:B0-----:R-:W-:-:S05]  /*0310*/  IMAD.WIDE R14, R3, 0x4, R10 ;  /* 0x00000004030e7825 */ /* 0x001fca00078e020a */
[----:B------:R-:W5:Y:S04]  /*0320*/  LDG.E R13, desc[UR6][R14.64] ;  /* 0x000000060e0d7981 */ /* 0x000f68000c1e1900 */
[----:B------:R-:W5:Y:S04]  /*0330*/  LDG.E R9, desc[UR6][R10.64] ;  /* 0x000000060a097981 */ /* 0x000f68000c1e1900 */
[----:B------:R-:W5:Y:S04]  /*0340*/  LDG.E R11, desc[UR6][R4.64+-0x4] ;  /* 0xfffffc06040b7981 */ /* 0x000f68000c1e1900 */
[----:B------:R-:W5:Y:S01]  /*0350*/  LDG.E R10, desc[UR6][R4.64+0x8] ;  /* 0x00000806040a7981 */ /* 0x000f62000c1e1900 */
[----:B--2---:R-:W-:Y:S01]  /*0360*/  FFMA R24, R21, R24, R26 ;  /* 0x0000001815187223 */ /* 0x004fe2000000001a */
[----:B------:R-:W-:-:S02]  /*0370*/  IMAD.WIDE R26, R3, 0x4, R14 ;  /* 0x00000004031a7825 */ /* 0x000fc400078e020e */
[----:B------:R-:W2:Y:S04]  /*0380*/  LDG.E R21, desc[UR6][R4.64] ;  /* 0x0000000604157981 */ /* 0x000ea8000c1e1900 */
[----:B------:R-:W2:Y:S01]  /*0390*/  LDG.E R14, desc[UR6][R4.64+0x4] ;  /* 0x00000406040e7981 */ /* 0x000ea2000c1e1900 */
[----:B-1----:R-:W-:-:S03]  /*03a0*/  IMAD.WIDE R6, R3, 0x4, R26 ;  /* 0x0000000403067825 */ /* 0x002fc600078e021a */
[----:B------:R-:W2:Y:S04]  /*03b0*/  LDG.E R15, desc[UR6][R4.64+0xc] ;  /* 0x00000c06040f7981 */ /* 0x000ea8000c1e1900 */
[----:B------:R-:W2:Y:S04]  /*03c0*/  LDG.E R6, desc[UR6][R6.64] ;  /* 0x0000000606067981 */ /* 0x000ea8000c1e1900 */
[----:B------:R-:W2:Y:S01]  /*03d0*/  LDG.E R5, desc[UR6][R26.64] ;  /* 0x000000061a057981 */ /* 0x000ea2000c1e1900 */
[----:B---3--:R-:W-:Y:S01]  /*03e0*/  FFMA R12, R23, R12, R24 ;  /* 0x0000000c170c7223 */ /* 0x008fe20000000018 */
[----:B------:R-:W-:-:S03]  /*03f0*/  IADD3 R20, PT, PT, R20, 0x8, RZ ;  /* 0x0000000814147810 */ /* 0x000fc60007ffe0ff */
[----:B----4-:R-:W-:Y:S01]  /*0400*/  FFMA R12, R29, R28, R12 ;  /* 0x0000001c1d0c7223 */ /* 0x010fe2000000000c */
[----:B------:R-:W-:Y:S02]  /*0410*/  ISETP.NE.AND P1, PT, R20, RZ, PT ;  /* 0x000000ff1400720c */ /* 0x000fe40003f25270 */
[----:B------:R-:W-:Y:S01]  /*0420*/  LEA R22, R3, R22, 0x3 ;  /* 0x0000001603167211 */ /* 0x000fe200078e18ff */
[----:B-----5:R-:W-:Y:S01]  /*0430*/  FFMA R8, R11, R8, R12 ;  /* 0x000000080b087223 */ /* 0x020fe2000000000c */
[----:B------:R-:W-:-:S03]  /*0440*/  IADD3 R2, PT, PT, R2, 0x8, RZ ;  /* 0x0000000802027810 */ /* 0x000fc60007ffe0ff */
[----:B--2---:R-:W-:-:S04]  /*0450*/  FFMA R9, R21, R9, R8 ;  /* 0x0000000915097223 */ /* 0x004fc80000000008 */
[----:B------:R-:W-:-:S04]  /*0460*/  FFMA R9, R14, R13, R9 ;  /* 0x0000000d0e097223 */ /* 0x000fc80000000009 */
[----:B------:R-:W-:-:S04]  /*0470*/  FFMA R10, R10, R5, R9 ;  /* 0x000000050a0a7223 */ /* 0x000fc80000000009 */
[----:B------:R-:W-:Y:S01]  /*0480*/  FFMA R26, R15, R6, R10 ;  /* 0x000000060f1a7223 */ /* 0x000fe2000000000a */
[----:B------:R-:W-:Y:S06]  /*0490*/  @P1 BRA `(.L_x_2) ;  /* 0xfffffffc005c1947 */ /* 0x000fec000383ffff */
.L_x_1:
[----:B------:R-:W-:Y:S05]  /*04a0*/  @!P0 BRA `(.L_x_0) ;  /* 0x0000000000d48947 */ /* 0x000fea0003800000 */
[----:B------:R-:W-:Y:S02]  /*04b0*/  ISETP.GE.U32.AND P0, PT, R25, 0x4, PT ;  /* 0x000000041900780c */ /* 0x000fe40003f06070 */
[----:B------:R-:W-:-:S04]  /*04c0*/  LOP3.LUT R2, R17, 0x3, RZ, 0xc0, !PT ;  /* 0x0000000311027812 */ /* 0x000fc800078ec0ff */
[----:B------:R-:W-:-:S07]  /*04d0*/  ISETP.NE.AND P1, PT, R2, RZ, PT ;  /* 0x000000ff0200720c */ /* 0x000fce0003f25270 */
[----:B------:R-:W-:Y:S06]  /*04e0*/  @!P0 BRA `(.L_x_3) ;  /* 0x0000000000588947 */ /* 0x000fec0003800000 */
[----:B------:R-:W0:Y:S01]  /*04f0*/  LDC.64 R10, c[0x0][0x398] ;  /* 0x0000e600ff0a7b82 */ /* 0x000e220000000a00 */
[----:B------:R-:W-:Y:S01]  /*0500*/  IMAD R9, R19, R3, R16 ;  /* 0x0000000313097224 */ /* 0x000fe200078e0210 */
[----:B------:R-:W-:-:S06]  /*0510*/  IADD3 R7, PT, PT, R18, R19, RZ ;  /* 0x0000001312077210 */ /* 0x000fcc0007ffe0ff */
[----:B------:R-:W1:Y:S01]  /*0520*/  LDC.64 R4, c[0x0][0x390] ;  /* 0x0000e400ff047b82 */ /* 0x000e620000000a00 */
[----:B0-----:R-:W-:-:S04]  /*0530*/  IMAD.WIDE R10, R9, 0x4, R10 ;  /* 0x00000004090a7825 */ /* 0x001fc800078e020a */
[----:B------:R-:W-:Y:S02]  /*0540*/  IMAD.WIDE R12, R3, 0x4, R10 ;  /* 0x00000004030c7825 */ /* 0x000fe400078e020a */
[----:B------:R-:W2:Y:S02]  /*0550*/  LDG.E R10, desc[UR6][R10.64] ;  /* 0x000000060a0a7981 */ /* 0x000ea4000c1e1900 */
[----:B-1----:R-:W-:-:S04]  /*0560*/  IMAD.WIDE R4, R7, 0x4, R4 ;  /* 0x0000000407047825 */ /* 0x002fc800078e0204 */
[C---:B------:R-:W-:Y:S01]  /*0570*/  IMAD.WIDE R6, R3.reuse, 0x4, R12 ;  /* 0x0000000403067825 */ /* 0x040fe200078e020c */
[----:B------:R-:W2:Y:S04]  /*0580*/  LDG.E R15, desc[UR6][R4.64] ;  /* 0x00000006040f7981 */ /* 0x000ea8000c1e1900 */
[----:B------:R-:W3:Y:S01]  /*0590*/  LDG.E R12, desc[UR6][R12.64] ;  /* 0x000000060c0c7981 */ /* 0x000ee2000c1e1900 */
[----:B------:R-:W-:-:S03]  /*05a0*/  IMAD.WIDE R8, R3, 0x4, R6 ;  /* 0x0000000403087825 */ /* 0x000fc600078e0206 */
[----:B------:R-:W3:Y:S04]  /*05b0*/  LDG.E R14, desc[UR6][R4.64+0x4] ;  /* 0x00000406040e7981 */ /* 0x000ee8000c1e1900 */
[----:B------:R-:W4:Y:S04]  /*05c0*/  LDG.E R20, desc[UR6][R6.64] ;  /* 0x0000000606147981 */ /* 0x000f28000c1e1900 */
[----:B------:R-:W4:Y:S04]  /*05d0*/  LDG.E R21, desc[UR6][R4.64+0x8] ;  /* 0x0000080604157981 */ /* 0x000f28000c1e1900 */
[----:B------:R-:W5:Y:S04]  /*05e0*/  LDG.E R23, desc[UR6][R4.64+0xc] ;  /* 0x00000c0604177981 */ /* 0x000f68000c1e1900 */
[----:B------:R-:W5:Y:S01]  /*05f0*/  LDG.E R8, desc[UR6][R8.64] ;  /* 0x0000000608087981 */ /* 0x000f62000c1e1900 */
[----:B------:R-:W-:Y:S01]  /*0600*/  IADD3 R19, PT, PT, R19, 0x4, RZ ;  /* 0x0000000413137810 */ /* 0x000fe20007ffe0ff */
[----:B--2---:R-:W-:-:S04]  /*0610*/  FFMA R15, R15, R10, R26 ;  /* 0x0000000a0f0f7223 */ /* 0x004fc8000000001a */
[----:B---3--:R-:W-:-:S04]  /*0620*/  FFMA R14, R14, R12, R15 ;  /* 0x0000000c0e0e7223 */ /* 0x008fc8000000000f */
[----:B----4-:R-:W-:-:S04]  /*0630*/  FFMA R14, R21, R20, R14 ;  /* 0x00000014150e7223 */ /* 0x010fc8000000000e */
[----:B-----5:R-:W-:-:S07]  /*0640*/  FFMA R26, R23, R8, R14 ;  /* 0x00000008171a7223 */ /* 0x020fce000000000e */
.L_x_3:
[----:B------:R-:W-:Y:S05]  /*0650*/  @!P1 BRA `(.L_x_0) ;  /* 0x0000000000689947 */ /* 0x000fea0003800000 */
[----:B------:R-:W0:Y:S01]  /*0660*/  LDC.64 R10, c[0x0][0x398] ;  /* 0x0000e600ff0a7b82 */ /* 0x000e220000000a00 */
[----:B------:R-:W-:Y:S02]  /*0670*/  ISETP.NE.AND P0, PT, R2, 0x1, PT ;  /* 0x000000010200780c */ /* 0x000fe40003f05270 */
[----:B------:R-:W-:-:S04]  /*0680*/  LOP3.LUT R17, R17, 0x1, RZ, 0xc0, !PT ;  /* 0x0000000111117812 */ /* 0x000fc800078ec0ff */
[----:B------:R-:W-:Y:S01]  /*0690*/  ISETP.NE.U32.AND P1, PT, R17, 0x1, PT ;  /* 0x000000011100780c */ /* 0x000fe20003f25070 */
[----:B------:R-:W1:Y:S06]  /*06a0*/  LDC.64 R8, c[0x0][0x390] ;  /* 0x0000e400ff087b82 */ /* 0x000e6c0000000a00 */
[C---:B------:R-:W-:Y:S01]  /*06b0*/  @P0 IMAD R15, R19.reuse, R3, R16 ;  /* 0x00000003130f0224 */ /* 0x040fe200078e0210 */
[----:B------:R-:W-:Y:S01]  /*06c0*/  @P0 IADD3 R13, PT, PT, R18, R19, RZ ;  /* 0x00000013120d0210 */ /* 0x000fe20007ffe0ff */
[----:B------:R-:W2:Y:S01]  /*06d0*/  LDC.64 R6, c[0x0][0x390] ;  /* 0x0000e400ff067b82 */ /* 0x000ea20000000a00 */
[----:B------:R-:W-:-:S07]  /*06e0*/  @P0 IADD3 R19, PT, PT, R19, 0x2, RZ ;  /* 0x0000000213130810 */ /* 0x000fce0007ffe0ff */
[----:B------:R-:W3:Y:S01]  /*06f0*/  LDC.64 R4, c[0x0][0x398] ;  /* 0x0000e600ff047b82 */ /* 0x000ee20000000a00 */
[----:B0-----:R-:W-:Y:S01]  /*0700*/  @P0 IMAD.WIDE R10, R15, 0x4, R10 ;  /* 0x000000040f0a0825 */ /* 0x001fe200078e020a */
[----:B------:R-:W-:-:S03]  /*0710*/  @!P1 IADD3 R15, PT, PT, R18, R19, RZ ;  /* 0x00000013120f9210 */ /* 0x000fc60007ffe0ff */
[----:B------:R-:W-:Y:S01]  /*0720*/  @!P1 IMAD R19, R19, R3, R16 ;  /* 0x0000000313139224 */ /* 0x000fe200078e0210 */
[----:B------:R-:W4:Y:S01]  /*0730*/  @P0 LDG.E R2, desc[UR6][R10.64] ;  /* 0x000000060a020981 */ /* 0x000f22000c1e1900 */
[----:B-1----:R-:W-:-:S04]  /*0740*/  @P0 IMAD.WIDE R8, R13, 0x4, R8 ;  /* 0x000000040d080825 */ /* 0x002fc800078e0208 */
[----:B------:R-:W-:Y:S01]  /*0750*/  @P0 IMAD.WIDE R12, R3, 0x4, R10 ;  /* 0x00000004030c0825 */ /* 0x000fe200078e020a */
[----:B------:R-:W4:Y:S03]  /*0760*/  @P0 LDG.E R17, desc[UR6][R8.64] ;  /* 0x0000000608110981 */ /* 0x000f26000c1e1900 */
[----:B--2---:R-:W-:Y:S01]  /*0770*/  @!P1 IMAD.WIDE R6, R15, 0x4, R6 ;  /* 0x000000040f069825 */ /* 0x004fe200078e0206 */
[----:B------:R-:W2:Y:S04]  /*0780*/  @P0 LDG.E R21, desc[UR6][R8.64+0x4] ;  /* 0x0000040608150981 */ /* 0x000ea8000c1e1900 */
[----:B------:R-:W2:Y:S01]  /*0790*/  @P0 LDG.E R12, desc[UR6][R12.64] ;  /* 0x000000060c0c0981 */ /* 0x000ea2000c1e1900 */
[----:B---3--:R-:W-:-:S03]  /*07a0*/  @!P1 IMAD.WIDE R4, R19, 0x4, R4 ;  /* 0x0000000413049825 */ /* 0x008fc600078e0204 */
[----:B------:R-:W3:Y:S04]  /*07b0*/  @!P1 LDG.E R7, desc[UR6][R6.64] ;  /* 0x0000000606079981 */ /* 0x000ee8000c1e1900 */
[----:B------:R-:W3:Y:S01]  /*07c0*/  @!P1 LDG.E R4, desc[UR6][R4.64] ;  /* 0x0000000604049981 */ /* 0x000ee2000c1e1900 */
[----:B----4-:R-:W-:-:S04]  /*07d0*/  @P0 FFMA R2, R17, R2, R26 ;  /* 0x0000000211020223 */ /* 0x010fc8000000001a */
[----:B--2---:R-:W-:-:S04]  /*07e0*/  @P0 FFMA R26, R21, R12, R2 ;  /* 0x0000000c151a0223 */ /* 0x004fc80000000002 */
[----:B---3--:R-:W-:-:S07]  /*07f0*/  @!P1 FFMA R26, R7, R4, R26 ;  /* 0x00000004071a9223 */ /* 0x008fce000000001a */
.L_x_0:
[----:B------:R-:W0:Y:S01]  /*0800*/  LDC.64 R4, c[0x0][0x3a8] ;  /* 0x0000ea00ff047b82 */ /* 0x000e220000000a00 */
[----:B------:R-:W-:Y:S01]  /*0810*/  IMAD R3, R0, R3, R16 ;  /* 0x0000000300037224 */ /* 0x000fe200078e0210 */
[----:B------:R-:W1:Y:S01]  /*0820*/  LDCU UR4, c[0x0][0x3a0] ;  /* 0x00007400ff0477ac */ /* 0x000e620008000800 */
[----:B------:R-:W2:Y:S02]  /*0830*/  LDCU UR5, c[0x0][0x38c] ;  /* 0x00007180ff0577ac */ /* 0x000ea40008000800 */
[----:B0-----:R-:W-:-:S05]  /*0840*/  IMAD.WIDE R2, R3, 0x4, R4 ;  /* 0x0000000403027825 */ /* 0x001fca00078e0204 */
[----:B------:R-:W1:Y:S02]  /*0850*/  LDG.E R0, desc[UR6][R2.64] ;  /* 0x0000000602007981 */ /* 0x000e64000c1e1900 */
[----:B-1----:R-:W-:-:S04]  /*0860*/  FMUL R5, R0, UR4 ;  /* 0x0000000400057c20 */ /* 0x002fc80008400000 */
[----:B--2---:R-:W-:-:S05]  /*0870*/  FFMA R5, R26, UR5, R5 ;  /* 0x000000051a057c23 */ /* 0x004fca0008000005 */
[----:B------:R-:W-:Y:S01]  /*0880*/  STG.E desc[UR6][R2.64], R5 ;  /* 0x0000000502007986 */ /* 0x000fe2000c101906 */
[----:B------:R-:W-:Y:S05]  /*0890*/  EXIT ;  /* 0x000000000000794d */ /* 0x000fea0003800000 */
.L_x_4:
[----:B------:R-:W-:-:S00]  /*08a0*/  BRA `(.L_x_4) ;  /* 0xfffffffc00fc7947 */ /* 0x000fc0000383ffff */
[----:B------:R-:W-:-:S00]  /*08b0*/  NOP ;  /* 0x0000000000007918 */ /* 0x000fc00000000000 */
        /* <DEDUP_REMOVED lines=12> */
.L_x_5:


//--------------------- .nv.shared.reserved.0     --------------------------
	.section	.nv.shared.reserved.0,"aw",@nobits
	.weak		__nv_reservedSMEM_offset_0_alias
	.size		__nv_reservedSMEM_offset_0_alias, 0, 64
	.other		__nv_reservedSMEM_offset_0_alias,@"STO_CUDA_RESERVED_SHARED STV_DEFAULT"
__nv_reservedSMEM_offset_0_alias:
	.zero		0
	.zero		64


//--------------------- .nv.constant0._Z15sgemm_coalescediiifPKfS0_fPf --------------------------
	.section	.nv.constant0._Z15sgemm_coalescediiifPKfS0_fPf,"a",@progbits
	.sectionflags	@""
	.align	4
.nv.constant0._Z15sgemm_coalescediiifPKfS0_fPf:
	.zero		944


//--------------------- SYMBOLS --------------------------

	.type		.nv.reservedSmem.offset0,@object
	.size		.nv.reservedSmem.offset0,0x4
